	.headerflags	@"EF_CUDA_TEXMODE_UNIFIED EF_CUDA_64BIT_ADDRESS EF_CUDA_ACCELERATORS EF_CUDA_SM90 EF_CUDA_VIRTUAL_SM(EF_CUDA_SM90)"
	.elftype	@"ET_EXEC"


//--------------------- .nv.info                  --------------------------
	.section	.nv.info,"",@"SHT_CUDA_INFO"
	.align	4


	//----- nvinfo : EIATTR_REGCOUNT
	.align		4
        /*0000*/ 	.byte	0x04, 0x2f
        /*0002*/ 	.short	(.L_1 - .L_0)
	.align		4
.L_0:
        /*0004*/ 	.word	index@(triton_poi_fused__native_batch_norm_legit_no_training_mul_sigmoid_17)
        /*0008*/ 	.word	0x0000000c


	//----- nvinfo : EIATTR_MIN_STACK_SIZE
	.align		4
.L_1:
        /*000c*/ 	.byte	0x04, 0x12
        /*000e*/ 	.short	(.L_3 - .L_2)
	.align		4
.L_2:
        /*0010*/ 	.word	index@(triton_poi_fused__native_batch_norm_legit_no_training_mul_sigmoid_17)
        /*0014*/ 	.word	0x00000000


	//----- nvinfo : EIATTR_FRAME_SIZE
	.align		4
.L_3:
        /*0018*/ 	.byte	0x04, 0x11
        /*001a*/ 	.short	(.L_5 - .L_4)
	.align		4
.L_4:
        /*001c*/ 	.word	index@(triton_poi_fused__native_batch_norm_legit_no_training_mul_sigmoid_17)
        /*0020*/ 	.word	0x00000000


	//----- nvinfo : EIATTR_MIN_STACK_SIZE
	.align		4
.L_5:
        /*0024*/ 	.byte	0x04, 0x12
        /*0026*/ 	.short	(.L_7 - .L_6)
	.align		4
.L_6:
        /*0028*/ 	.word	index@(triton_poi_fused__native_batch_norm_legit_no_training_mul_sigmoid_17)
        /*002c*/ 	.word	0x00000000
.L_7:


//--------------------- .nv.info.triton_poi_fused__native_batch_norm_legit_no_training_mul_sigmoid_17 --------------------------
	.section	.nv.info.triton_poi_fused__native_batch_norm_legit_no_training_mul_sigmoid_17,"",@"SHT_CUDA_INFO"
	.sectionflags	@""
	.align	4


	//----- nvinfo : EIATTR_CUDA_API_VERSION
	.align		4
        /*0000*/ 	.byte	0x04, 0x37
        /*0002*/ 	.short	(.L_9 - .L_8)
.L_8:
        /*0004*/ 	.word	0x0000007c


	//----- nvinfo : EIATTR_KPARAM_INFO
	.align		4
.L_9:
        /*0008*/ 	.byte	0x04, 0x17
        /*000a*/ 	.short	(.L_11 - .L_10)
.L_10:
        /*000c*/ 	.word	0x00000000
        /*0010*/ 	.short	0x0002
        /*0012*/ 	.short	0x0010
        /*0014*/ 	.byte	0x00, 0xf0, 0x11, 0x00


	//----- nvinfo : EIATTR_KPARAM_INFO
	.align		4
.L_11:
        /*0018*/ 	.byte	0x04, 0x17
        /*001a*/ 	.short	(.L_13 - .L_12)
.L_12:
        /*001c*/ 	.word	0x00000000
        /*0020*/ 	.short	0x0001
        /*0022*/ 	.short	0x0008
        /*0024*/ 	.byte	0x00, 0xf4, 0x21, 0x00


	//----- nvinfo : EIATTR_KPARAM_INFO
	.align		4
.L_13:
        /*0028*/ 	.byte	0x04, 0x17
        /*002a*/ 	.short	(.L_15 - .L_14)
.L_14:
        /*002c*/ 	.word	0x00000000
        /*0030*/ 	.short	0x0000
        /*0032*/ 	.short	0x0000
        /*0034*/ 	.byte	0x00, 0xf4, 0x21, 0x00


	//----- nvinfo : EIATTR_SPARSE_MMA_MASK
	.align		4
.L_15:
        /*0038*/ 	.byte	0x03, 0x50
        /*003a*/ 	.short	0x0000


	//----- nvinfo : EIATTR_MAXREG_COUNT
	.align		4
        /*003c*/ 	.byte	0x03, 0x1b
        /*003e*/ 	.short	0x00ff


	//----- nvinfo : EIATTR_EXIT_INSTR_OFFSETS
	.align		4
        /*0040*/ 	.byte	0x04, 0x1c
        /*0042*/ 	.short	(.L_17 - .L_16)


	//   ....[0]....
.L_16:
        /*0044*/ 	.word	0x00000160


	//   ....[1]....
        /*0048*/ 	.word	0x00000180


	//----- nvinfo : EIATTR_REQNTID
	.align		4
.L_17:
        /*004c*/ 	.byte	0x04, 0x10
        /*004e*/ 	.short	(.L_19 - .L_18)
.L_18:
        /*0050*/ 	.word	0x00000080
        /*0054*/ 	.word	0x00000001
        /*0058*/ 	.word	0x00000001


	//----- nvinfo : EIATTR_CBANK_PARAM_SIZE
	.align		4
.L_19:
        /*005c*/ 	.byte	0x03, 0x19
        /*005e*/ 	.short	0x0014


	//----- nvinfo : EIATTR_PARAM_CBANK
	.align		4
        /*0060*/ 	.byte	0x04, 0x0a
        /*0062*/ 	.short	(.L_21 - .L_20)
	.align		4
.L_20:
        /*0064*/ 	.word	index@(.nv.constant0.triton_poi_fused__native_batch_norm_legit_no_training_mul_sigmoid_17)
        /*0068*/ 	.short	0x0210
        /*006a*/ 	.short	0x0014


	//----- nvinfo : EIATTR_SW_WAR
	.align		4
.L_21:
        /*006c*/ 	.byte	0x04, 0x36
        /*006e*/ 	.short	(.L_23 - .L_22)
.L_22:
        /*0070*/ 	.word	0x00000008
.L_23:


//--------------------- .nv.callgraph             --------------------------
	.section	.nv.callgraph,"",@"SHT_CUDA_CALLGRAPH"
	.align	4
	.sectionentsize	8
	.align		4
        /*0000*/ 	.word	0x00000000
	.align		4
        /*0004*/ 	.word	0xffffffff
	.align		4
        /*0008*/ 	.word	0x00000000
	.align		4
        /*000c*/ 	.word	0xfffffffe
	.align		4
        /*0010*/ 	.word	0x00000000
	.align		4
        /*0014*/ 	.word	0xfffffffd
	.align		4
        /*0018*/ 	.word	0x00000000
	.align		4
        /*001c*/ 	.word	0xfffffffc


//--------------------- .text.triton_poi_fused__native_batch_norm_legit_no_training_mul_sigmoid_17 --------------------------
	.section	.text.triton_poi_fused__native_batch_norm_legit_no_training_mul_sigmoid_17,"ax",@progbits
	.align	128
        .global         triton_poi_fused__native_batch_norm_legit_no_training_mul_sigmoid_17
        .type           triton_poi_fused__native_batch_norm_legit_no_training_mul_sigmoid_17,@function
        .size           triton_poi_fused__native_batch_norm_legit_no_training_mul_sigmoid_17,(.L_x_1 - triton_poi_fused__native_batch_norm_legit_no_training_mul_sigmoid_17)
        .other          triton_poi_fused__native_batch_norm_legit_no_training_mul_sigmoid_17,@"STO_CUDA_ENTRY STV_DEFAULT"
triton_poi_fused__native_batch_norm_legit_no_training_mul_sigmoid_17:
.text.triton_poi_fused__native_batch_norm_legit_no_training_mul_sigmoid_17:
[----:B------:R-:W0:Y:S02]  /*0000*/  LDC R1, c[0x0][0x28] ;  /* 0x00000a00ff017b82 */ /* 0x000e240000000800 */
[----:B------:R-:W1:Y:S01]  /*0010*/  S2R R0, SR_TID.X ;  /* 0x0000000000007919 */ /* 0x000e620000002100 */
[----:B------:R-:W2:Y:S01]  /*0020*/  LDC.64 R2, c[0x0][0x210] ;  /* 0x00008400ff027b82 */ /* 0x000ea20000000a00 */
[----:B------:R-:W-:Y:S01]  /*0030*/  ULDC.64 UR4, c[0x0][0x208] ;  /* 0x0000820000047ab9 */ /* 0x000fe20000000a00 */
[----:B------:R-:W3:Y:S06]  /*0040*/  S2R R7, SR_CTAID.X ;  /* 0x0000000000077919 */ /* 0x000eec0000002500 */
[----:B------:R-:W4:Y:S01]  /*0050*/  LDC.64 R4, c[0x0][0x218] ;  /* 0x00008600ff047b82 */ /* 0x000f220000000a00 */
[----:B-1----:R-:W-:-:S04]  /*0060*/  LOP3.LUT R0, R0, 0x7f, RZ, 0xc0, !PT ;  /* 0x0000007f00007812 */ /* 0x002fc800078ec0ff */
[----:B---3--:R-:W-:-:S04]  /*0070*/  LEA R7, R7, R0, 0x7 ;  /* 0x0000000007077211 */ /* 0x008fc800078e38ff */
[C---:B------:R-:W-:Y:S01]  /*0080*/  ISETP.GE.AND P0, PT, R7.reuse, 0xa00, PT ;  /* 0x00000a000700780c */ /* 0x040fe20003f06270 */
[----:B------:R-:W-:-:S04]  /*0090*/  IMAD.HI R0, R7, 0x66666667, RZ ;  /* 0x6666666707007827 */ /* 0x000fc800078e02ff */
[----:B--2---:R-:W-:Y:S01]  /*00a0*/  IMAD.WIDE R2, R7, 0x4, R2 ;  /* 0x0000000407027825 */ /* 0x004fe200078e0202 */
[----:B------:R-:W-:-:S04]  /*00b0*/  SHF.R.U32.HI R9, RZ, 0x1f, R0 ;  /* 0x0000001fff097819 */ /* 0x000fc80000011600 */
[CC--:B------:R-:W-:Y:S02]  /*00c0*/  LEA.HI.SX32 R6, R0.reuse, R9.reuse, 0x1c ;  /* 0x0000000900067211 */ /* 0x0c0fe400078fe2ff */
[----:B------:R-:W-:Y:S01]  /*00d0*/  LEA.HI.SX32 R9, R0, R9, 0x18 ;  /* 0x0000000900097211 */ /* 0x000fe200078fc2ff */
[----:B------:R-:W-:Y:S02]  /*00e0*/  HFMA2.MMA R0, -RZ, RZ, 0, 0 ;  /* 0x00000000ff007435 */ /* 0x000fe400000001ff */
[----:B------:R-:W-:Y:S01]  /*00f0*/  IMAD R6, R6, -0x28, R7 ;  /* 0xffffffd806067824 */ /* 0x000fe200078e0207 */
[----:B------:R-:W-:-:S03]  /*0100*/  MOV R7, RZ ;  /* 0x000000ff00077202 */ /* 0x000fc60000000f00 */
[----:B------:R-:W-:-:S04]  /*0110*/  IMAD R9, R9, 0x28, R6 ;  /* 0x0000002809097824 */ /* 0x000fc800078e0206 */
[----:B----4-:R-:W-:Y:S01]  /*0120*/  IMAD.WIDE R4, R9, 0x4, R4 ;  /* 0x0000000409047825 */ /* 0x010fe200078e0204 */
[----:B------:R-:W2:Y:S04]  /*0130*/  @!P0 LDG.E R0, desc[UR4][R2.64] ;  /* 0x0000000402008981 */ /* 0x000ea8000c1e1900 */
[----:B------:R-:W2:Y:S02]  /*0140*/  @!P0 LDG.E.EL R7, desc[UR4][R4.64] ;  /* 0x0000000404078981 */ /* 0x000ea4000c2e1900 */
[----:B--2---:R-:W-:Y:S01]  /*0150*/  FMUL R7, R7, R0 ;  /* 0x0000000007077220 */ /* 0x004fe20000400000 */
[----:B------:R-:W-:Y:S06]  /*0160*/  @P0 EXIT ;  /* 0x000000000000094d */ /* 0x000fec0003800000 */
[----:B------:R-:W-:Y:S01]  /*0170*/  STG.E desc[UR4][R2.64], R7 ;  /* 0x0000000702007986 */ /* 0x000fe2000c101904 */
[----:B------:R-:W-:Y:S05]  /*0180*/  EXIT ;  /* 0x000000000000794d */ /* 0x000fea0003800000 */
.L_x_0:
[----:B------:R-:W-:-:S00]  /*0190*/  BRA `(.L_x_0) ;  /* 0xfffffffc00fc7947 */ /* 0x000fc0000383ffff */
[----:B------:R-:W-:-:S00]  /*01a0*/  NOP ;  /* 0x0000000000007918 */ /* 0x000fc00000000000 */
        /* <DEDUP_REMOVED lines=13> */
.L_x_1:


//--------------------- .nv.constant0.triton_poi_fused__native_batch_norm_legit_no_training_mul_sigmoid_17 --------------------------
	.section	.nv.constant0.triton_poi_fused__native_batch_norm_legit_no_training_mul_sigmoid_17,"a",@progbits
	.sectionflags	@""
	.align	4
.nv.constant0.triton_poi_fused__native_batch_norm_legit_no_training_mul_sigmoid_17:
	.zero		548
